//
// Generated by NVIDIA NVVM Compiler
//
// Compiler Build ID: CL-36424714
// Cuda compilation tools, release 13.0, V13.0.88
// Based on NVVM 20.0.0
//

.version 9.0
.target sm_100
.address_size 64

	// .globl	_Z10dotProductILj32EEvPKfS1_Pfj
.extern .shared .align 16 .b8 cache[];
.extern .shared .align 16 .b8 sdata[];

.visible .entry _Z10dotProductILj32EEvPKfS1_Pfj(
	.param .u64 .ptr .align 1 _Z10dotProductILj32EEvPKfS1_Pfj_param_0,
	.param .u64 .ptr .align 1 _Z10dotProductILj32EEvPKfS1_Pfj_param_1,
	.param .u64 .ptr .align 1 _Z10dotProductILj32EEvPKfS1_Pfj_param_2,
	.param .u32 _Z10dotProductILj32EEvPKfS1_Pfj_param_3
)
{
	.reg .pred 	%p<10>;
	.reg .b32 	%r<15>;
	.reg .b32 	%f<31>;
	.reg .b64 	%rd<15>;

	ld.param.u64 	%rd4, [_Z10dotProductILj32EEvPKfS1_Pfj_param_0];
	ld.param.u64 	%rd5, [_Z10dotProductILj32EEvPKfS1_Pfj_param_1];
	ld.param.u64 	%rd3, [_Z10dotProductILj32EEvPKfS1_Pfj_param_2];
	ld.param.u32 	%r9, [_Z10dotProductILj32EEvPKfS1_Pfj_param_3];
	cvta.to.global.u64 	%rd1, %rd5;
	cvta.to.global.u64 	%rd2, %rd4;
	mov.u32 	%r1, %tid.x;
	mov.u32 	%r2, %ctaid.x;
	shl.b32 	%r10, %r2, 6;
	add.s32 	%r14, %r10, %r1;
	setp.ge.u32 	%p1, %r14, %r9;
	mov.f32 	%f28, 0f00000000;
	@%p1 bra 	$L__BB0_5;
	mov.u32 	%r11, %nctaid.x;
	shl.b32 	%r4, %r11, 6;
	mov.f32 	%f28, 0f00000000;
$L__BB0_2:
	mul.wide.u32 	%rd6, %r14, 4;
	add.s64 	%rd7, %rd2, %rd6;
	ld.global.f32 	%f8, [%rd7];
	add.s64 	%rd8, %rd1, %rd6;
	ld.global.f32 	%f9, [%rd8];
	fma.rn.f32 	%f28, %f8, %f9, %f28;
	add.s32 	%r6, %r14, 32;
	setp.ge.u32 	%p2, %r6, %r9;
	@%p2 bra 	$L__BB0_4;
	mul.wide.u32 	%rd9, %r6, 4;
	add.s64 	%rd10, %rd2, %rd9;
	ld.global.f32 	%f10, [%rd10];
	add.s64 	%rd11, %rd1, %rd9;
	ld.global.f32 	%f11, [%rd11];
	fma.rn.f32 	%f28, %f10, %f11, %f28;
$L__BB0_4:
	add.s32 	%r14, %r14, %r4;
	setp.lt.u32 	%p3, %r14, %r9;
	@%p3 bra 	$L__BB0_2;
$L__BB0_5:
	shl.b32 	%r12, %r1, 2;
	mov.u32 	%r13, cache;
	add.s32 	%r8, %r13, %r12;
	st.shared.f32 	[%r8], %f28;
	bar.sync 	0;
	setp.gt.u32 	%p4, %r1, 15;
	@%p4 bra 	$L__BB0_7;
	ld.shared.f32 	%f12, [%r8+64];
	ld.shared.f32 	%f13, [%r8];
	add.f32 	%f14, %f12, %f13;
	st.shared.f32 	[%r8], %f14;
$L__BB0_7:
	bar.sync 	0;
	setp.gt.u32 	%p5, %r1, 7;
	@%p5 bra 	$L__BB0_9;
	ld.shared.f32 	%f15, [%r8+32];
	ld.shared.f32 	%f16, [%r8];
	add.f32 	%f17, %f15, %f16;
	st.shared.f32 	[%r8], %f17;
$L__BB0_9:
	bar.sync 	0;
	setp.gt.u32 	%p6, %r1, 3;
	@%p6 bra 	$L__BB0_11;
	ld.shared.f32 	%f18, [%r8+16];
	ld.shared.f32 	%f19, [%r8];
	add.f32 	%f20, %f18, %f19;
	st.shared.f32 	[%r8], %f20;
$L__BB0_11:
	bar.sync 	0;
	setp.gt.u32 	%p7, %r1, 1;
	@%p7 bra 	$L__BB0_13;
	ld.shared.f32 	%f21, [%r8+8];
	ld.shared.f32 	%f22, [%r8];
	add.f32 	%f23, %f21, %f22;
	st.shared.f32 	[%r8], %f23;
$L__BB0_13:
	bar.sync 	0;
	setp.ne.s32 	%p8, %r1, 0;
	@%p8 bra 	$L__BB0_15;
	ld.shared.f32 	%f24, [cache+4];
	ld.shared.f32 	%f25, [%r8];
	add.f32 	%f26, %f24, %f25;
	st.shared.f32 	[%r8], %f26;
$L__BB0_15:
	setp.ne.s32 	%p9, %r1, 0;
	bar.sync 	0;
	@%p9 bra 	$L__BB0_17;
	ld.shared.f32 	%f27, [cache];
	cvta.to.global.u64 	%rd12, %rd3;
	mul.wide.u32 	%rd13, %r2, 4;
	add.s64 	%rd14, %rd12, %rd13;
	st.global.f32 	[%rd14], %f27;
$L__BB0_17:
	ret;

}
	// .globl	_Z6reduceILj32EEvPfS0_j
.visible .entry _Z6reduceILj32EEvPfS0_j(
	.param .u64 .ptr .align 1 _Z6reduceILj32EEvPfS0_j_param_0,
	.param .u64 .ptr .align 1 _Z6reduceILj32EEvPfS0_j_param_1,
	.param .u32 _Z6reduceILj32EEvPfS0_j_param_2
)
{
	.reg .pred 	%p<6>;
	.reg .b32 	%r<14>;
	.reg .b32 	%f<9>;
	.reg .b64 	%rd<9>;

	ld.param.u64 	%rd1, [_Z6reduceILj32EEvPfS0_j_param_0];
	ld.param.u64 	%rd2, [_Z6reduceILj32EEvPfS0_j_param_1];
	ld.param.u32 	%r8, [_Z6reduceILj32EEvPfS0_j_param_2];
	mov.u32 	%r1, %tid.x;
	mov.u32 	%r2, %ctaid.x;
	mov.u32 	%r13, %ntid.x;
	mad.lo.s32 	%r4, %r2, %r13, %r1;
	setp.ge.u32 	%p1, %r4, %r8;
	mov.f32 	%f8, 0f00000000;
	@%p1 bra 	$L__BB1_2;
	cvta.to.global.u64 	%rd3, %rd1;
	mul.wide.u32 	%rd4, %r4, 4;
	add.s64 	%rd5, %rd3, %rd4;
	ld.global.f32 	%f8, [%rd5];
$L__BB1_2:
	shl.b32 	%r9, %r1, 2;
	mov.u32 	%r10, sdata;
	add.s32 	%r5, %r10, %r9;
	st.shared.f32 	[%r5], %f8;
	bar.sync 	0;
	setp.lt.u32 	%p2, %r13, 2;
	@%p2 bra 	$L__BB1_6;
$L__BB1_3:
	shr.u32 	%r7, %r13, 1;
	setp.ge.u32 	%p3, %r1, %r7;
	@%p3 bra 	$L__BB1_5;
	shl.b32 	%r11, %r7, 2;
	add.s32 	%r12, %r5, %r11;
	ld.shared.f32 	%f4, [%r12];
	ld.shared.f32 	%f5, [%r5];
	add.f32 	%f6, %f4, %f5;
	st.shared.f32 	[%r5], %f6;
$L__BB1_5:
	bar.sync 	0;
	setp.gt.u32 	%p4, %r13, 3;
	mov.u32 	%r13, %r7;
	@%p4 bra 	$L__BB1_3;
$L__BB1_6:
	setp.ne.s32 	%p5, %r1, 0;
	@%p5 bra 	$L__BB1_8;
	ld.shared.f32 	%f7, [sdata];
	cvta.to.global.u64 	%rd6, %rd2;
	mul.wide.u32 	%rd7, %r2, 4;
	add.s64 	%rd8, %rd6, %rd7;
	st.global.f32 	[%rd8], %f7;
$L__BB1_8:
	ret;

}


// ===== COMPILED SASS (sm_100) =====

	.target	sm_100

	.elftype	@"ET_EXEC"


//--------------------- .note.nv.tkinfo           --------------------------
	.section	.note.nv.tkinfo,"",@"SHT_NOTE"
	.sectionflags	@"SHF_NOTE_NV_TKINFO"
	.tkinfo
        /*0018*/ 	.word	0x00000002
        /*0030*/ 	.string	""
        /*0030*/ 	.string	"ptxas"
        /*0030*/ 	.string	"Cuda compilation tools, release 13.0, V13.0.88"
        /*0030*/ 	.string	"Build cuda_13.0.r13.0/compiler.36424714_0"
        /*0030*/ 	.string	"-arch sm_100 -m 64 "



//--------------------- .note.nv.cuinfo           --------------------------
	.section	.note.nv.cuinfo,"",@"SHT_NOTE"
	.sectionflags	@"SHF_NOTE_NV_CUINFO"
        /*0018*/ 	.short	0x0002
        /*001a*/ 	.short	0x0064
        /*001c*/ 	.short	0x0082
	.zero		2


//--------------------- .nv.info                  --------------------------
	.section	.nv.info,"",@"SHT_CUDA_INFO"
	.align	4


	//----- nvinfo : EIATTR_REGCOUNT
	.align		4
        /*0000*/ 	.byte	0x04, 0x2f
        /*0002*/ 	.short	(.L_1 - .L_0)
	.align		4
.L_0:
        /*0004*/ 	.word	index@(_Z10dotProductILj32EEvPKfS1_Pfj)
        /*0008*/ 	.word	0x00000014


	//----- nvinfo : EIATTR_FRAME_SIZE
	.align		4
.L_1:
        /*000c*/ 	.byte	0x04, 0x11
        /*000e*/ 	.short	(.L_3 - .L_2)
	.align		4
.L_2:
        /*0010*/ 	.word	index@(_Z10dotProductILj32EEvPKfS1_Pfj)
        /*0014*/ 	.word	0x00000000


	//----- nvinfo : EIATTR_REGCOUNT
	.align		4
.L_3:
        /*0018*/ 	.byte	0x04, 0x2f
        /*001a*/ 	.short	(.L_5 - .L_4)
	.align		4
.L_4:
        /*001c*/ 	.word	index@(_Z6reduceILj32EEvPfS0_j)
        /*0020*/ 	.word	0x0000000b


	//----- nvinfo : EIATTR_FRAME_SIZE
	.align		4
.L_5:
        /*0024*/ 	.byte	0x04, 0x11
        /*0026*/ 	.short	(.L_7 - .L_6)
	.align		4
.L_6:
        /*0028*/ 	.word	index@(_Z6reduceILj32EEvPfS0_j)
        /*002c*/ 	.word	0x00000000


	//----- nvinfo : EIATTR_MIN_STACK_SIZE
	.align		4
.L_7:
        /*0030*/ 	.byte	0x04, 0x12
        /*0032*/ 	.short	(.L_9 - .L_8)
	.align		4
.L_8:
        /*0034*/ 	.word	index@(_Z6reduceILj32EEvPfS0_j)
        /*0038*/ 	.word	0x00000000


	//----- nvinfo : EIATTR_MIN_STACK_SIZE
	.align		4
.L_9:
        /*003c*/ 	.byte	0x04, 0x12
        /*003e*/ 	.short	(.L_11 - .L_10)
	.align		4
.L_10:
        /*0040*/ 	.word	index@(_Z10dotProductILj32EEvPKfS1_Pfj)
        /*0044*/ 	.word	0x00000000
.L_11:


//--------------------- .nv.compat                --------------------------
	.section	.nv.compat,"",@"SHT_CUDA_COMPAT_INFO"
	.align	4
        /*0000*/ 	.byte	0x02, 0x09, 0x00, 0x00, 0x02, 0x02, 0x01, 0x00, 0x02, 0x05, 0x05, 0x00, 0x03, 0x07, 0x01, 0x01
        /*0010*/ 	.byte	0x02, 0x03, 0x00, 0x00, 0x02, 0x06, 0x01, 0x00, 0x04, 0x0b, 0x08, 0x00, 0x09, 0x00, 0x00, 0x00
        /*0020*/ 	.byte	0x00, 0x00, 0x00, 0x00


//--------------------- .nv.info._Z6reduceILj32EEvPfS0_j --------------------------
	.section	.nv.info._Z6reduceILj32EEvPfS0_j,"",@"SHT_CUDA_INFO"
	.sectionflags	@""
	.align	4


	//----- nvinfo : EIATTR_CUDA_API_VERSION
	.align		4
        /*0000*/ 	.byte	0x04, 0x37
        /*0002*/ 	.short	(.L_13 - .L_12)
.L_12:
        /*0004*/ 	.word	0x00000082


	//----- nvinfo : EIATTR_KPARAM_INFO
	.align		4
.L_13:
        /*0008*/ 	.byte	0x04, 0x17
        /*000a*/ 	.short	(.L_15 - .L_14)
.L_14:
        /*000c*/ 	.word	0x00000000
        /*0010*/ 	.short	0x0002
        /*0012*/ 	.short	0x0010
        /*0014*/ 	.byte	0x00, 0xf0, 0x11, 0x00


	//----- nvinfo : EIATTR_KPARAM_INFO
	.align		4
.L_15:
        /*0018*/ 	.byte	0x04, 0x17
        /*001a*/ 	.short	(.L_17 - .L_16)
.L_16:
        /*001c*/ 	.word	0x00000000
        /*0020*/ 	.short	0x0001
        /*0022*/ 	.short	0x0008
        /*0024*/ 	.byte	0x00, 0xf5, 0x21, 0x00


	//----- nvinfo : EIATTR_KPARAM_INFO
	.align		4
.L_17:
        /*0028*/ 	.byte	0x04, 0x17
        /*002a*/ 	.short	(.L_19 - .L_18)
.L_18:
        /*002c*/ 	.word	0x00000000
        /*0030*/ 	.short	0x0000
        /*0032*/ 	.short	0x0000
        /*0034*/ 	.byte	0x00, 0xf5, 0x21, 0x00


	//----- nvinfo : EIATTR_SPARSE_MMA_MASK
	.align		4
.L_19:
        /*0038*/ 	.byte	0x03, 0x50
        /*003a*/ 	.short	0x0000


	//----- nvinfo : EIATTR_MAXREG_COUNT
	.align		4
        /*003c*/ 	.byte	0x03, 0x1b
        /*003e*/ 	.short	0x00ff


	//----- nvinfo : EIATTR_NUM_BARRIERS
	.align		4
        /*0040*/ 	.byte	0x02, 0x4c
        /*0042*/ 	.byte	0x01
	.zero		1


	//----- nvinfo : EIATTR_MERCURY_ISA_VERSION
	.align		4
        /*0044*/ 	.byte	0x03, 0x5f
        /*0046*/ 	.short	0x0101


	//----- nvinfo : EIATTR_VRC_CTA_INIT_COUNT
	.align		4
        /*0048*/ 	.byte	0x02, 0x4a
	.zero		1
	.zero		1


	//----- nvinfo : EIATTR_EXIT_INSTR_OFFSETS
	.align		4
        /*004c*/ 	.byte	0x04, 0x1c
        /*004e*/ 	.short	(.L_21 - .L_20)


	//   ....[0]....
.L_20:
        /*0050*/ 	.word	0x00000210


	//   ....[1]....
        /*0054*/ 	.word	0x00000290


	//----- nvinfo : EIATTR_CBANK_PARAM_SIZE
	.align		4
.L_21:
        /*0058*/ 	.byte	0x03, 0x19
        /*005a*/ 	.short	0x0014


	//----- nvinfo : EIATTR_PARAM_CBANK
	.align		4
        /*005c*/ 	.byte	0x04, 0x0a
        /*005e*/ 	.short	(.L_23 - .L_22)
	.align		4
.L_22:
        /*0060*/ 	.word	index@(.nv.constant0._Z6reduceILj32EEvPfS0_j)
        /*0064*/ 	.short	0x0380
        /*0066*/ 	.short	0x0014


	//----- nvinfo : EIATTR_SW_WAR
	.align		4
.L_23:
        /*0068*/ 	.byte	0x04, 0x36
        /*006a*/ 	.short	(.L_25 - .L_24)
.L_24:
        /*006c*/ 	.word	0x00000008
.L_25:


//--------------------- .nv.info._Z10dotProductILj32EEvPKfS1_Pfj --------------------------
	.section	.nv.info._Z10dotProductILj32EEvPKfS1_Pfj,"",@"SHT_CUDA_INFO"
	.sectionflags	@""
	.align	4


	//----- nvinfo : EIATTR_CUDA_API_VERSION
	.align		4
        /*0000*/ 	.byte	0x04, 0x37
        /*0002*/ 	.short	(.L_27 - .L_26)
.L_26:
        /*0004*/ 	.word	0x00000082


	//----- nvinfo : EIATTR_KPARAM_INFO
	.align		4
.L_27:
        /*0008*/ 	.byte	0x04, 0x17
        /*000a*/ 	.short	(.L_29 - .L_28)
.L_28:
        /*000c*/ 	.word	0x00000000
        /*0010*/ 	.short	0x0003
        /*0012*/ 	.short	0x0018
        /*0014*/ 	.byte	0x00, 0xf0, 0x11, 0x00


	//----- nvinfo : EIATTR_KPARAM_INFO
	.align		4
.L_29:
        /*0018*/ 	.byte	0x04, 0x17
        /*001a*/ 	.short	(.L_31 - .L_30)
.L_30:
        /*001c*/ 	.word	0x00000000
        /*0020*/ 	.short	0x0002
        /*0022*/ 	.short	0x0010
        /*0024*/ 	.byte	0x00, 0xf5, 0x21, 0x00


	//----- nvinfo : EIATTR_KPARAM_INFO
	.align		4
.L_31:
        /*0028*/ 	.byte	0x04, 0x17
        /*002a*/ 	.short	(.L_33 - .L_32)
.L_32:
        /*002c*/ 	.word	0x00000000
        /*0030*/ 	.short	0x0001
        /*0032*/ 	.short	0x0008
        /*0034*/ 	.byte	0x00, 0xf5, 0x21, 0x00


	//----- nvinfo : EIATTR_KPARAM_INFO
	.align		4
.L_33:
        /*0038*/ 	.byte	0x04, 0x17
        /*003a*/ 	.short	(.L_35 - .L_34)
.L_34:
        /*003c*/ 	.word	0x00000000
        /*0040*/ 	.short	0x0000
        /*0042*/ 	.short	0x0000
        /*0044*/ 	.byte	0x00, 0xf5, 0x21, 0x00


	//----- nvinfo : EIATTR_SPARSE_MMA_MASK
	.align		4
.L_35:
        /*0048*/ 	.byte	0x03, 0x50
        /*004a*/ 	.short	0x0000


	//----- nvinfo : EIATTR_MAXREG_COUNT
	.align		4
        /*004c*/ 	.byte	0x03, 0x1b
        /*004e*/ 	.short	0x00ff


	//----- nvinfo : EIATTR_NUM_BARRIERS
	.align		4
        /*0050*/ 	.byte	0x02, 0x4c
        /*0052*/ 	.byte	0x01
	.zero		1


	//----- nvinfo : EIATTR_MERCURY_ISA_VERSION
	.align		4
        /*0054*/ 	.byte	0x03, 0x5f
        /*0056*/ 	.short	0x0101


	//----- nvinfo : EIATTR_VRC_CTA_INIT_COUNT
	.align		4
        /*0058*/ 	.byte	0x02, 0x4a
	.zero		1
	.zero		1


	//----- nvinfo : EIATTR_EXIT_INSTR_OFFSETS
	.align		4
        /*005c*/ 	.byte	0x04, 0x1c
        /*005e*/ 	.short	(.L_37 - .L_36)


	//   ....[0]....
.L_36:
        /*0060*/ 	.word	0x00000430


	//   ....[1]....
        /*0064*/ 	.word	0x00000480


	//----- nvinfo : EIATTR_CRS_STACK_SIZE
	.align		4
.L_37:
        /*0068*/ 	.byte	0x04, 0x1e
        /*006a*/ 	.short	(.L_39 - .L_38)
.L_38:
        /*006c*/ 	.word	0x00000000


	//----- nvinfo : EIATTR_CBANK_PARAM_SIZE
	.align		4
.L_39:
        /*0070*/ 	.byte	0x03, 0x19
        /*0072*/ 	.short	0x001c


	//----- nvinfo : EIATTR_PARAM_CBANK
	.align		4
        /*0074*/ 	.byte	0x04, 0x0a
        /*0076*/ 	.short	(.L_41 - .L_40)
	.align		4
.L_40:
        /*0078*/ 	.word	index@(.nv.constant0._Z10dotProductILj32EEvPKfS1_Pfj)
        /*007c*/ 	.short	0x0380
        /*007e*/ 	.short	0x001c


	//----- nvinfo : EIATTR_SW_WAR
	.align		4
.L_41:
        /*0080*/ 	.byte	0x04, 0x36
        /*0082*/ 	.short	(.L_43 - .L_42)
.L_42:
        /*0084*/ 	.word	0x00000008
.L_43:


//--------------------- .nv.callgraph             --------------------------
	.section	.nv.callgraph,"",@"SHT_CUDA_CALLGRAPH"
	.align	4
	.sectionentsize	8
	.align		4
        /*0000*/ 	.word	0x00000000
	.align		4
        /*0004*/ 	.word	0xffffffff
	.align		4
        /*0008*/ 	.word	0x00000000
	.align		4
        /*000c*/ 	.word	0xfffffffe
	.align		4
        /*0010*/ 	.word	0x00000000
	.align		4
        /*0014*/ 	.word	0xfffffffd
	.align		4
        /*0018*/ 	.word	0x00000000
	.align		4
        /*001c*/ 	.word	0xfffffffc


//--------------------- .text._Z6reduceILj32EEvPfS0_j --------------------------
	.section	.text._Z6reduceILj32EEvPfS0_j,"ax",@progbits
	.align	128
        .global         _Z6reduceILj32EEvPfS0_j
        .type           _Z6reduceILj32EEvPfS0_j,@function
        .size           _Z6reduceILj32EEvPfS0_j,(.L_x_7 - _Z6reduceILj32EEvPfS0_j)
        .other          _Z6reduceILj32EEvPfS0_j,@"STO_CUDA_ENTRY STV_DEFAULT"
_Z6reduceILj32EEvPfS0_j:
.text._Z6reduceILj32EEvPfS0_j:
[----:B------:R-:W-:Y:S01]  /*0000*/  LDC R1, c[0x0][0x37c] ;  /* 0x0000df00ff017b82 */ /* 0x000fe20000000800 */
[----:B------:R-:W0:Y:S01]  /*0010*/  S2R R6, SR_TID.X ;  /* 0x0000000000067919 */ /* 0x000e220000002100 */
[----:B------:R-:W0:Y:S01]  /*0020*/  LDCU UR8, c[0x0][0x360] ;  /* 0x00006c00ff0877ac */ /* 0x000e220008000800 */
[----:B------:R-:W-:Y:S01]  /*0030*/  IMAD.MOV.U32 R4, RZ, RZ, RZ ;  /* 0x000000ffff047224 */ /* 0x000fe200078e00ff */
[----:B------:R-:W0:Y:S01]  /*0040*/  S2R R7, SR_CTAID.X ;  /* 0x0000000000077919 */ /* 0x000e220000002500 */
[----:B------:R-:W1:Y:S01]  /*0050*/  LDCU UR4, c[0x0][0x390] ;  /* 0x00007200ff0477ac */ /* 0x000e620008000800 */
[----:B------:R-:W2:Y:S01]  /*0060*/  LDCU.64 UR6, c[0x0][0x358] ;  /* 0x00006b00ff0677ac */ /* 0x000ea20008000a00 */
[----:B0-----:R-:W-:-:S05]  /*0070*/  IMAD R5, R7, UR8, R6 ;  /* 0x0000000807057c24 */ /* 0x001fca000f8e0206 */
[----:B-1----:R-:W-:-:S13]  /*0080*/  ISETP.GE.U32.AND P0, PT, R5, UR4, PT ;  /* 0x0000000405007c0c */ /* 0x002fda000bf06070 */
[----:B------:R-:W0:Y:S02]  /*0090*/  @!P0 LDC.64 R2, c[0x0][0x380] ;  /* 0x0000e000ff028b82 */ /* 0x000e240000000a00 */
[----:B0-----:R-:W-:-:S05]  /*00a0*/  @!P0 IMAD.WIDE.U32 R2, R5, 0x4, R2 ;  /* 0x0000000405028825 */ /* 0x001fca00078e0002 */
[----:B--2---:R-:W2:Y:S01]  /*00b0*/  @!P0 LDG.E R4, desc[UR6][R2.64] ;  /* 0x0000000602048981 */ /* 0x004ea2000c1e1900 */
[----:B------:R-:W0:Y:S01]  /*00c0*/  S2UR UR5, SR_CgaCtaId ;  /* 0x00000000000579c3 */ /* 0x000e220000008800 */
[----:B------:R-:W-:Y:S01]  /*00d0*/  IMAD.U32 R0, RZ, RZ, UR8 ;  /* 0x00000008ff007e24 */ /* 0x000fe2000f8e00ff */
[----:B------:R-:W-:Y:S01]  /*00e0*/  UMOV UR4, 0x400 ;  /* 0x0000040000047882 */ /* 0x000fe20000000000 */
[----:B------:R-:W-:-:S03]  /*00f0*/  ISETP.NE.AND P0, PT, R6, RZ, PT ;  /* 0x000000ff0600720c */ /* 0x000fc60003f05270 */
[----:B------:R-:W-:Y:S01]  /*0100*/  ISETP.GE.U32.AND P1, PT, R0, 0x2, PT ;  /* 0x000000020000780c */ /* 0x000fe20003f26070 */
[----:B0-----:R-:W-:-:S06]  /*0110*/  ULEA UR4, UR5, UR4, 0x18 ;  /* 0x0000000405047291 */ /* 0x001fcc000f8ec0ff */
[----:B------:R-:W-:-:S05]  /*0120*/  LEA R5, R6, UR4, 0x2 ;  /* 0x0000000406057c11 */ /* 0x000fca000f8e10ff */
[----:B--2---:R0:W-:Y:S01]  /*0130*/  STS [R5], R4 ;  /* 0x0000000405007388 */ /* 0x0041e20000000800 */
[----:B------:R-:W-:Y:S06]  /*0140*/  BAR.SYNC.DEFER_BLOCKING 0x0 ;  /* 0x0000000000007b1d */ /* 0x000fec0000010000 */
[----:B------:R-:W-:Y:S05]  /*0150*/  @!P1 BRA `(.L_x_0) ;  /* 0x00000000002c9947 */ /* 0x000fea0003800000 */
.L_x_1:
[----:B------:R-:W-:-:S04]  /*0160*/  SHF.R.U32.HI R8, RZ, 0x1, R0 ;  /* 0x00000001ff087819 */ /* 0x000fc80000011600 */
[----:B------:R-:W-:-:S13]  /*0170*/  ISETP.GE.U32.AND P1, PT, R6, R8, PT ;  /* 0x000000080600720c */ /* 0x000fda0003f26070 */
[----:B------:R-:W-:Y:S01]  /*0180*/  @!P1 LEA R2, R8, R5, 0x2 ;  /* 0x0000000508029211 */ /* 0x000fe200078e10ff */
[----:B------:R-:W-:Y:S05]  /*0190*/  @!P1 LDS R3, [R5] ;  /* 0x0000000005039984 */ /* 0x000fea0000000800 */
[----:B------:R-:W0:Y:S02]  /*01a0*/  @!P1 LDS R2, [R2] ;  /* 0x0000000002029984 */ /* 0x000e240000000800 */
[----:B0-----:R-:W-:-:S05]  /*01b0*/  @!P1 FADD R4, R2, R3 ;  /* 0x0000000302049221 */ /* 0x001fca0000000000 */
[----:B------:R1:W-:Y:S01]  /*01c0*/  @!P1 STS [R5], R4 ;  /* 0x0000000405009388 */ /* 0x0003e20000000800 */
[----:B------:R-:W-:Y:S01]  /*01d0*/  BAR.SYNC.DEFER_BLOCKING 0x0 ;  /* 0x0000000000007b1d */ /* 0x000fe20000010000 */
[----:B------:R-:W-:Y:S01]  /*01e0*/  ISETP.GT.U32.AND P1, PT, R0, 0x3, PT ;  /* 0x000000030000780c */ /* 0x000fe20003f24070 */
[----:B------:R-:W-:-:S12]  /*01f0*/  IMAD.MOV.U32 R0, RZ, RZ, R8 ;  /* 0x000000ffff007224 */ /* 0x000fd800078e0008 */
[----:B-1----:R-:W-:Y:S05]  /*0200*/  @P1 BRA `(.L_x_1) ;  /* 0xfffffffc00d41947 */ /* 0x002fea000383ffff */
.L_x_0:
[----:B------:R-:W-:Y:S05]  /*0210*/  @P0 EXIT ;  /* 0x000000000000094d */ /* 0x000fea0003800000 */
[----:B------:R-:W1:Y:S01]  /*0220*/  S2UR UR5, SR_CgaCtaId ;  /* 0x00000000000579c3 */ /* 0x000e620000008800 */
[----:B------:R-:W-:-:S07]  /*0230*/  UMOV UR4, 0x400 ;  /* 0x0000040000047882 */ /* 0x000fce0000000000 */
[----:B------:R-:W2:Y:S01]  /*0240*/  LDC.64 R2, c[0x0][0x388] ;  /* 0x0000e200ff027b82 */ /* 0x000ea20000000a00 */
[----:B-1----:R-:W-:Y:S01]  /*0250*/  ULEA UR4, UR5, UR4, 0x18 ;  /* 0x0000000405047291 */ /* 0x002fe2000f8ec0ff */
[----:B--2---:R-:W-:-:S08]  /*0260*/  IMAD.WIDE.U32 R2, R7, 0x4, R2 ;  /* 0x0000000407027825 */ /* 0x004fd000078e0002 */
[----:B0-----:R-:W0:Y:S04]  /*0270*/  LDS R5, [UR4] ;  /* 0x00000004ff057984 */ /* 0x001e280008000800 */
[----:B0-----:R-:W-:Y:S01]  /*0280*/  STG.E desc[UR6][R2.64], R5 ;  /* 0x0000000502007986 */ /* 0x001fe2000c101906 */
[----:B------:R-:W-:Y:S05]  /*0290*/  EXIT ;  /* 0x000000000000794d */ /* 0x000fea0003800000 */
.L_x_2:
[----:B------:R-:W-:-:S00]  /*02a0*/  BRA `(.L_x_2) ;  /* 0xfffffffc00fc7947 */ /* 0x000fc0000383ffff */
[----:B------:R-:W-:-:S00]  /*02b0*/  NOP ;  /* 0x0000000000007918 */ /* 0x000fc00000000000 */
        /* <DEDUP_REMOVED lines=12> */
.L_x_7:


//--------------------- .text._Z10dotProductILj32EEvPKfS1_Pfj --------------------------
	.section	.text._Z10dotProductILj32EEvPKfS1_Pfj,"ax",@progbits
	.align	128
        .global         _Z10dotProductILj32EEvPKfS1_Pfj
        .type           _Z10dotProductILj32EEvPKfS1_Pfj,@function
        .size           _Z10dotProductILj32EEvPKfS1_Pfj,(.L_x_8 - _Z10dotProductILj32EEvPKfS1_Pfj)
        .other          _Z10dotProductILj32EEvPKfS1_Pfj,@"STO_CUDA_ENTRY STV_DEFAULT"
_Z10dotProductILj32EEvPKfS1_Pfj:
.text._Z10dotProductILj32EEvPKfS1_Pfj:
[----:B------:R-:W-:Y:S01]  /*0000*/  LDC R1, c[0x0][0x37c] ;  /* 0x0000df00ff017b82 */ /* 0x000fe20000000800 */
[----:B------:R-:W0:Y:S01]  /*0010*/  S2R R7, SR_TID.X ;  /* 0x0000000000077919 */ /* 0x000e220000002100 */
[----:B------:R-:W1:Y:S01]  /*0020*/  LDCU UR4, c[0x0][0x398] ;  /* 0x00007300ff0477ac */ /* 0x000e620008000800 */
[----:B------:R-:W-:Y:S01]  /*0030*/  BSSY.RECONVERGENT B0, `(.L_x_3) ;  /* 0x000001b000007945 */ /* 0x000fe20003800200 */
[----:B------:R-:W-:Y:S01]  /*0040*/  HFMA2 R16, -RZ, RZ, 0, 0 ;  /* 0x00000000ff107431 */ /* 0x000fe200000001ff */
[----:B------:R-:W0:Y:S01]  /*0050*/  S2R R0, SR_CTAID.X ;  /* 0x0000000000007919 */ /* 0x000e220000002500 */
[----:B------:R-:W2:Y:S01]  /*0060*/  LDCU.64 UR6, c[0x0][0x358] ;  /* 0x00006b00ff0677ac */ /* 0x000ea20008000a00 */
[----:B------:R-:W3:Y:S01]  /*0070*/  LDCU UR8, c[0x0][0x398] ;  /* 0x00007300ff0877ac */ /* 0x000ee20008000800 */
[----:B0-----:R-:W-:-:S04]  /*0080*/  LEA R6, R0, R7, 0x6 ;  /* 0x0000000700067211 */ /* 0x001fc800078e30ff */
[----:B-1----:R-:W-:-:S13]  /*0090*/  ISETP.GE.U32.AND P0, PT, R6, UR4, PT ;  /* 0x0000000406007c0c */ /* 0x002fda000bf06070 */
[----:B--23--:R-:W-:Y:S05]  /*00a0*/  @P0 BRA `(.L_x_4) ;  /* 0x00000000004c0947 */ /* 0x00cfea0003800000 */
[----:B------:R-:W0:Y:S01]  /*00b0*/  LDC R17, c[0x0][0x370] ;  /* 0x0000dc00ff117b82 */ /* 0x000e220000000800 */
[----:B------:R-:W-:-:S07]  /*00c0*/  MOV R16, RZ ;  /* 0x000000ff00107202 */ /* 0x000fce0000000f00 */
[----:B------:R-:W1:Y:S08]  /*00d0*/  LDC.64 R2, c[0x0][0x380] ;  /* 0x0000e000ff027b82 */ /* 0x000e700000000a00 */
[----:B------:R-:W2:Y:S02]  /*00e0*/  LDC.64 R4, c[0x0][0x388] ;  /* 0x0000e200ff047b82 */ /* 0x000ea40000000a00 */
.L_x_5:
[C---:B------:R-:W-:Y:S01]  /*00f0*/  IADD3 R15, PT, PT, R6.reuse, 0x20, RZ ;  /* 0x00000020060f7810 */ /* 0x040fe20007ffe0ff */
[----:B-1----:R-:W-:-:S03]  /*0100*/  IMAD.WIDE.U32 R8, R6, 0x4, R2 ;  /* 0x0000000406087825 */ /* 0x002fc600078e0002 */
[C---:B------:R-:W-:Y:S01]  /*0110*/  ISETP.GE.U32.AND P0, PT, R15.reuse, UR8, PT ;  /* 0x000000080f007c0c */ /* 0x040fe2000bf06070 */
[----:B--2---:R-:W-:Y:S02]  /*0120*/  IMAD.WIDE.U32 R10, R6, 0x4, R4 ;  /* 0x00000004060a7825 */ /* 0x004fe400078e0004 */
[----:B------:R-:W2:Y:S04]  /*0130*/  LDG.E R9, desc[UR6][R8.64] ;  /* 0x0000000608097981 */ /* 0x000ea8000c1e1900 */
[----:B------:R-:W2:Y:S06]  /*0140*/  LDG.E R10, desc[UR6][R10.64] ;  /* 0x000000060a0a7981 */ /* 0x000eac000c1e1900 */
[----:B------:R-:W-:-:S04]  /*0150*/  @!P0 IMAD.WIDE.U32 R12, R15, 0x4, R2 ;  /* 0x000000040f0c8825 */ /* 0x000fc800078e0002 */
[----:B------:R-:W-:Y:S02]  /*0160*/  @!P0 IMAD.WIDE.U32 R14, R15, 0x4, R4 ;  /* 0x000000040f0e8825 */ /* 0x000fe400078e0004 */
[----:B------:R-:W3:Y:S04]  /*0170*/  @!P0 LDG.E R13, desc[UR6][R12.64] ;  /* 0x000000060c0d8981 */ /* 0x000ee8000c1e1900 */
[----:B------:R-:W3:Y:S01]  /*0180*/  @!P0 LDG.E R14, desc[UR6][R14.64] ;  /* 0x000000060e0e8981 */ /* 0x000ee2000c1e1900 */
[----:B0-----:R-:W-:-:S04]  /*0190*/  LEA R6, R17, R6, 0x6 ;  /* 0x0000000611067211 */ /* 0x001fc800078e30ff */
[----:B------:R-:W-:Y:S01]  /*01a0*/  ISETP.GE.U32.AND P1, PT, R6, UR8, PT ;  /* 0x0000000806007c0c */ /* 0x000fe2000bf26070 */
[----:B--2---:R-:W-:-:S04]  /*01b0*/  FFMA R16, R9, R10, R16 ;  /* 0x0000000a09107223 */ /* 0x004fc80000000010 */
[----:B---3--:R-:W-:-:S08]  /*01c0*/  @!P0 FFMA R16, R13, R14, R16 ;  /* 0x0000000e0d108223 */ /* 0x008fd00000000010 */
[----:B------:R-:W-:Y:S05]  /*01d0*/  @!P1 BRA `(.L_x_5) ;  /* 0xfffffffc00c49947 */ /* 0x000fea000383ffff */
.L_x_4:
[----:B------:R-:W-:Y:S05]  /*01e0*/  BSYNC.RECONVERGENT B0 ;  /* 0x0000000000007941 */ /* 0x000fea0003800200 */
.L_x_3:
[----:B------:R-:W0:Y:S01]  /*01f0*/  S2UR UR5, SR_CgaCtaId ;  /* 0x00000000000579c3 */ /* 0x000e220000008800 */
[----:B------:R-:W-:Y:S01]  /*0200*/  UMOV UR4, 0x400 ;  /* 0x0000040000047882 */ /* 0x000fe20000000000 */
[C---:B------:R-:W-:Y:S02]  /*0210*/  ISETP.GT.U32.AND P0, PT, R7.reuse, 0xf, PT ;  /* 0x0000000f0700780c */ /* 0x040fe40003f04070 */
[----:B------:R-:W-:Y:S01]  /*0220*/  ISETP.GT.U32.AND P1, PT, R7, 0x7, PT ;  /* 0x000000070700780c */ /* 0x000fe20003f24070 */
[----:B0-----:R-:W-:-:S06]  /*0230*/  ULEA UR4, UR5, UR4, 0x18 ;  /* 0x0000000405047291 */ /* 0x001fcc000f8ec0ff */
[----:B------:R-:W-:-:S05]  /*0240*/  LEA R3, R7, UR4, 0x2 ;  /* 0x0000000407037c11 */ /* 0x000fca000f8e10ff */
[----:B------:R-:W-:Y:S01]  /*0250*/  STS [R3], R16 ;  /* 0x0000001003007388 */ /* 0x000fe20000000800 */
[----:B------:R-:W-:Y:S06]  /*0260*/  BAR.SYNC.DEFER_BLOCKING 0x0 ;  /* 0x0000000000007b1d */ /* 0x000fec0000010000 */
[----:B------:R-:W-:Y:S04]  /*0270*/  @!P0 LDS R2, [R3+0x40] ;  /* 0x0000400003028984 */ /* 0x000fe80000000800 */
[----:B------:R-:W0:Y:S02]  /*0280*/  @!P0 LDS R5, [R3] ;  /* 0x0000000003058984 */ /* 0x000e240000000800 */
[----:B0-----:R-:W-:-:S05]  /*0290*/  @!P0 FADD R2, R2, R5 ;  /* 0x0000000502028221 */ /* 0x001fca0000000000 */
[----:B------:R-:W-:Y:S01]  /*02a0*/  @!P0 STS [R3], R2 ;  /* 0x0000000203008388 */ /* 0x000fe20000000800 */
[----:B------:R-:W-:Y:S01]  /*02b0*/  BAR.SYNC.DEFER_BLOCKING 0x0 ;  /* 0x0000000000007b1d */ /* 0x000fe20000010000 */
[----:B------:R-:W-:-:S05]  /*02c0*/  ISETP.GT.U32.AND P0, PT, R7, 0x3, PT ;  /* 0x000000030700780c */ /* 0x000fca0003f04070 */
        /* <DEDUP_REMOVED lines=11> */
[----:B------:R-:W-:-:S05]  /*0380*/  ISETP.NE.AND P0, PT, R7, RZ, PT ;  /* 0x000000ff0700720c */ /* 0x000fca0003f05270 */
[----:B------:R-:W-:Y:S04]  /*0390*/  @!P1 LDS R2, [R3+0x8] ;  /* 0x0000080003029984 */ /* 0x000fe80000000800 */
[----:B------:R-:W0:Y:S02]  /*03a0*/  @!P1 LDS R5, [R3] ;  /* 0x0000000003059984 */ /* 0x000e240000000800 */
[----:B0-----:R-:W-:-:S05]  /*03b0*/  @!P1 FADD R2, R2, R5 ;  /* 0x0000000502029221 */ /* 0x001fca0000000000 */
[----:B------:R-:W-:Y:S01]  /*03c0*/  @!P1 STS [R3], R2 ;  /* 0x0000000203009388 */ /* 0x000fe20000000800 */
[----:B------:R-:W-:Y:S06]  /*03d0*/  BAR.SYNC.DEFER_BLOCKING 0x0 ;  /* 0x0000000000007b1d */ /* 0x000fec0000010000 */
[----:B------:R-:W-:Y:S04]  /*03e0*/  @!P0 LDS R4, [UR4+0x4] ;  /* 0x00000404ff048984 */ /* 0x000fe80008000800 */
[----:B------:R-:W0:Y:S02]  /*03f0*/  @!P0 LDS R5, [R3] ;  /* 0x0000000003058984 */ /* 0x000e240000000800 */
[----:B0-----:R-:W-:-:S05]  /*0400*/  @!P0 FADD R4, R4, R5 ;  /* 0x0000000504048221 */ /* 0x001fca0000000000 */
[----:B------:R0:W-:Y:S01]  /*0410*/  @!P0 STS [R3], R4 ;  /* 0x0000000403008388 */ /* 0x0001e20000000800 */
[----:B------:R-:W-:Y:S06]  /*0420*/  BAR.SYNC.DEFER_BLOCKING 0x0 ;  /* 0x0000000000007b1d */ /* 0x000fec0000010000 */
[----:B------:R-:W-:Y:S05]  /*0430*/  @P0 EXIT ;  /* 0x000000000000094d */ /* 0x000fea0003800000 */
[----:B------:R-:W1:Y:S01]  /*0440*/  LDS R5, [UR4] ;  /* 0x00000004ff057984 */ /* 0x000e620008000800 */
[----:B0-----:R-:W0:Y:S02]  /*0450*/  LDC.64 R2, c[0x0][0x390] ;  /* 0x0000e400ff027b82 */ /* 0x001e240000000a00 */
[----:B0-----:R-:W-:-:S05]  /*0460*/  IMAD.WIDE.U32 R2, R0, 0x4, R2 ;  /* 0x0000000400027825 */ /* 0x001fca00078e0002 */
[----:B-1----:R-:W-:Y:S01]  /*0470*/  STG.E desc[UR6][R2.64], R5 ;  /* 0x0000000502007986 */ /* 0x002fe2000c101906 */
[----:B------:R-:W-:Y:S05]  /*0480*/  EXIT ;  /* 0x000000000000794d */ /* 0x000fea0003800000 */
.L_x_6:
        /* <DEDUP_REMOVED lines=15> */
.L_x_8:


//--------------------- .nv.shared._Z6reduceILj32EEvPfS0_j --------------------------
	.section	.nv.shared._Z6reduceILj32EEvPfS0_j,"aw",@nobits
	.sectionflags	@""
	.align	16
	.zero		1024


//--------------------- .nv.shared.reserved.0     --------------------------
	.section	.nv.shared.reserved.0,"aw",@nobits
	.weak		__nv_reservedSMEM_offset_0_alias
	.size		__nv_reservedSMEM_offset_0_alias, 0, 64
	.other		__nv_reservedSMEM_offset_0_alias,@"STO_CUDA_RESERVED_SHARED STV_DEFAULT"
__nv_reservedSMEM_offset_0_alias:
	.zero		0
	.zero		64


//--------------------- .nv.shared._Z10dotProductILj32EEvPKfS1_Pfj --------------------------
	.section	.nv.shared._Z10dotProductILj32EEvPKfS1_Pfj,"aw",@nobits
	.sectionflags	@""
	.align	16
	.zero		1024


//--------------------- .nv.constant0._Z6reduceILj32EEvPfS0_j --------------------------
	.section	.nv.constant0._Z6reduceILj32EEvPfS0_j,"a",@progbits
	.sectionflags	@""
	.align	4
.nv.constant0._Z6reduceILj32EEvPfS0_j:
	.zero		916


//--------------------- .nv.constant0._Z10dotProductILj32EEvPKfS1_Pfj --------------------------
	.section	.nv.constant0._Z10dotProductILj32EEvPKfS1_Pfj,"a",@progbits
	.sectionflags	@""
	.align	4
.nv.constant0._Z10dotProductILj32EEvPKfS1_Pfj:
	.zero		924


//--------------------- SYMBOLS --------------------------

	.type		.nv.reservedSmem.offset0,@object
	.size		.nv.reservedSmem.offset0,0x4
	.type		.nv.reservedSmem.cap,@object
	.size		.nv.reservedSmem.cap,0x4
